//
// Generated by NVIDIA NVVM Compiler
//
// Compiler Build ID: CL-36424714
// Cuda compilation tools, release 13.0, V13.0.88
// Based on NVVM 20.0.0
//

.version 9.0
.target sm_100
.address_size 64

	// .globl	_Z20block_scan_inclusivePiPKii

.visible .entry _Z20block_scan_inclusivePiPKii(
	.param .u64 .ptr .align 1 _Z20block_scan_inclusivePiPKii_param_0,
	.param .u64 .ptr .align 1 _Z20block_scan_inclusivePiPKii_param_1,
	.param .u32 _Z20block_scan_inclusivePiPKii_param_2
)
{
	.reg .pred 	%p<2>;
	.reg .b32 	%r<7>;
	.reg .b64 	%rd<5>;

	ld.param.u64 	%rd1, [_Z20block_scan_inclusivePiPKii_param_0];
	ld.param.u32 	%r2, [_Z20block_scan_inclusivePiPKii_param_2];
	mov.u32 	%r3, %ctaid.x;
	mov.u32 	%r4, %ntid.x;
	mov.u32 	%r5, %tid.x;
	mad.lo.s32 	%r1, %r3, %r4, %r5;
	setp.ge.s32 	%p1, %r1, %r2;
	@%p1 bra 	$L__BB0_2;
	cvta.to.global.u64 	%rd2, %rd1;
	mul.wide.s32 	%rd3, %r1, 4;
	add.s64 	%rd4, %rd2, %rd3;
	mov.b32 	%r6, 0;
	st.global.u32 	[%rd4], %r6;
$L__BB0_2:
	ret;

}


// ===== COMPILED SASS (sm_100) =====

	.target	sm_100

	.elftype	@"ET_EXEC"


//--------------------- .note.nv.tkinfo           --------------------------
	.section	.note.nv.tkinfo,"",@"SHT_NOTE"
	.sectionflags	@"SHF_NOTE_NV_TKINFO"
	.tkinfo
        /*0018*/ 	.word	0x00000002
        /*0030*/ 	.string	""
        /*0030*/ 	.string	"ptxas"
        /*0030*/ 	.string	"Cuda compilation tools, release 13.0, V13.0.88"
        /*0030*/ 	.string	"Build cuda_13.0.r13.0/compiler.36424714_0"
        /*0030*/ 	.string	"-arch sm_100 -m 64 "



//--------------------- .note.nv.cuinfo           --------------------------
	.section	.note.nv.cuinfo,"",@"SHT_NOTE"
	.sectionflags	@"SHF_NOTE_NV_CUINFO"
        /*0018*/ 	.short	0x0002
        /*001a*/ 	.short	0x0064
        /*001c*/ 	.short	0x0082
	.zero		2


//--------------------- .nv.info                  --------------------------
	.section	.nv.info,"",@"SHT_CUDA_INFO"
	.align	4


	//----- nvinfo : EIATTR_REGCOUNT
	.align		4
        /*0000*/ 	.byte	0x04, 0x2f
        /*0002*/ 	.short	(.L_1 - .L_0)
	.align		4
.L_0:
        /*0004*/ 	.word	index@(_Z20block_scan_inclusivePiPKii)
        /*0008*/ 	.word	0x00000008


	//----- nvinfo : EIATTR_FRAME_SIZE
	.align		4
.L_1:
        /*000c*/ 	.byte	0x04, 0x11
        /*000e*/ 	.short	(.L_3 - .L_2)
	.align		4
.L_2:
        /*0010*/ 	.word	index@(_Z20block_scan_inclusivePiPKii)
        /*0014*/ 	.word	0x00000000


	//----- nvinfo : EIATTR_MIN_STACK_SIZE
	.align		4
.L_3:
        /*0018*/ 	.byte	0x04, 0x12
        /*001a*/ 	.short	(.L_5 - .L_4)
	.align		4
.L_4:
        /*001c*/ 	.word	index@(_Z20block_scan_inclusivePiPKii)
        /*0020*/ 	.word	0x00000000
.L_5:


//--------------------- .nv.compat                --------------------------
	.section	.nv.compat,"",@"SHT_CUDA_COMPAT_INFO"
	.align	4
        /*0000*/ 	.byte	0x02, 0x09, 0x00, 0x00, 0x02, 0x02, 0x01, 0x00, 0x02, 0x05, 0x05, 0x00, 0x03, 0x07, 0x01, 0x01
        /*0010*/ 	.byte	0x02, 0x03, 0x00, 0x00, 0x02, 0x06, 0x01, 0x00, 0x04, 0x0b, 0x08, 0x00, 0x09, 0x00, 0x00, 0x00
        /*0020*/ 	.byte	0x00, 0x00, 0x00, 0x00


//--------------------- .nv.info._Z20block_scan_inclusivePiPKii --------------------------
	.section	.nv.info._Z20block_scan_inclusivePiPKii,"",@"SHT_CUDA_INFO"
	.sectionflags	@""
	.align	4


	//----- nvinfo : EIATTR_CUDA_API_VERSION
	.align		4
        /*0000*/ 	.byte	0x04, 0x37
        /*0002*/ 	.short	(.L_7 - .L_6)
.L_6:
        /*0004*/ 	.word	0x00000082


	//----- nvinfo : EIATTR_KPARAM_INFO
	.align		4
.L_7:
        /*0008*/ 	.byte	0x04, 0x17
        /*000a*/ 	.short	(.L_9 - .L_8)
.L_8:
        /*000c*/ 	.word	0x00000000
        /*0010*/ 	.short	0x0002
        /*0012*/ 	.short	0x0010
        /*0014*/ 	.byte	0x00, 0xf0, 0x11, 0x00


	//----- nvinfo : EIATTR_KPARAM_INFO
	.align		4
.L_9:
        /*0018*/ 	.byte	0x04, 0x17
        /*001a*/ 	.short	(.L_11 - .L_10)
.L_10:
        /*001c*/ 	.word	0x00000000
        /*0020*/ 	.short	0x0001
        /*0022*/ 	.short	0x0008
        /*0024*/ 	.byte	0x00, 0xf5, 0x21, 0x00


	//----- nvinfo : EIATTR_KPARAM_INFO
	.align		4
.L_11:
        /*0028*/ 	.byte	0x04, 0x17
        /*002a*/ 	.short	(.L_13 - .L_12)
.L_12:
        /*002c*/ 	.word	0x00000000
        /*0030*/ 	.short	0x0000
        /*0032*/ 	.short	0x0000
        /*0034*/ 	.byte	0x00, 0xf5, 0x21, 0x00


	//----- nvinfo : EIATTR_SPARSE_MMA_MASK
	.align		4
.L_13:
        /*0038*/ 	.byte	0x03, 0x50
        /*003a*/ 	.short	0x0000


	//----- nvinfo : EIATTR_MAXREG_COUNT
	.align		4
        /*003c*/ 	.byte	0x03, 0x1b
        /*003e*/ 	.short	0x00ff


	//----- nvinfo : EIATTR_MERCURY_ISA_VERSION
	.align		4
        /*0040*/ 	.byte	0x03, 0x5f
        /*0042*/ 	.short	0x0101


	//----- nvinfo : EIATTR_VRC_CTA_INIT_COUNT
	.align		4
        /*0044*/ 	.byte	0x02, 0x4a
	.zero		1
	.zero		1


	//----- nvinfo : EIATTR_EXIT_INSTR_OFFSETS
	.align		4
        /*0048*/ 	.byte	0x04, 0x1c
        /*004a*/ 	.short	(.L_15 - .L_14)


	//   ....[0]....
.L_14:
        /*004c*/ 	.word	0x00000070


	//   ....[1]....
        /*0050*/ 	.word	0x000000c0


	//----- nvinfo : EIATTR_CBANK_PARAM_SIZE
	.align		4
.L_15:
        /*0054*/ 	.byte	0x03, 0x19
        /*0056*/ 	.short	0x0014


	//----- nvinfo : EIATTR_PARAM_CBANK
	.align		4
        /*0058*/ 	.byte	0x04, 0x0a
        /*005a*/ 	.short	(.L_17 - .L_16)
	.align		4
.L_16:
        /*005c*/ 	.word	index@(.nv.constant0._Z20block_scan_inclusivePiPKii)
        /*0060*/ 	.short	0x0380
        /*0062*/ 	.short	0x0014


	//----- nvinfo : EIATTR_SW_WAR
	.align		4
.L_17:
        /*0064*/ 	.byte	0x04, 0x36
        /*0066*/ 	.short	(.L_19 - .L_18)
.L_18:
        /*0068*/ 	.word	0x00000008
.L_19:


//--------------------- .nv.callgraph             --------------------------
	.section	.nv.callgraph,"",@"SHT_CUDA_CALLGRAPH"
	.align	4
	.sectionentsize	8
	.align		4
        /*0000*/ 	.word	0x00000000
	.align		4
        /*0004*/ 	.word	0xffffffff
	.align		4
        /*0008*/ 	.word	0x00000000
	.align		4
        /*000c*/ 	.word	0xfffffffe
	.align		4
        /*0010*/ 	.word	0x00000000
	.align		4
        /*0014*/ 	.word	0xfffffffd
	.align		4
        /*0018*/ 	.word	0x00000000
	.align		4
        /*001c*/ 	.word	0xfffffffc


//--------------------- .text._Z20block_scan_inclusivePiPKii --------------------------
	.section	.text._Z20block_scan_inclusivePiPKii,"ax",@progbits
	.align	128
        .global         _Z20block_scan_inclusivePiPKii
        .type           _Z20block_scan_inclusivePiPKii,@function
        .size           _Z20block_scan_inclusivePiPKii,(.L_x_1 - _Z20block_scan_inclusivePiPKii)
        .other          _Z20block_scan_inclusivePiPKii,@"STO_CUDA_ENTRY STV_DEFAULT"
_Z20block_scan_inclusivePiPKii:
.text._Z20block_scan_inclusivePiPKii:
[----:B------:R-:W-:Y:S01]  /*0000*/  LDC R1, c[0x0][0x37c] ;  /* 0x0000df00ff017b82 */ /* 0x000fe20000000800 */
[----:B------:R-:W0:Y:S07]  /*0010*/  S2R R0, SR_TID.X ;  /* 0x0000000000007919 */ /* 0x000e2e0000002100 */
[----:B------:R-:W0:Y:S01]  /*0020*/  S2UR UR4, SR_CTAID.X ;  /* 0x00000000000479c3 */ /* 0x000e220000002500 */
[----:B------:R-:W1:Y:S07]  /*0030*/  LDCU UR5, c[0x0][0x390] ;  /* 0x00007200ff0577ac */ /* 0x000e6e0008000800 */
[----:B------:R-:W0:Y:S02]  /*0040*/  LDC R5, c[0x0][0x360] ;  /* 0x0000d800ff057b82 */ /* 0x000e240000000800 */
[----:B0-----:R-:W-:-:S05]  /*0050*/  IMAD R5, R5, UR4, R0 ;  /* 0x0000000405057c24 */ /* 0x001fca000f8e0200 */
[----:B-1----:R-:W-:-:S13]  /*0060*/  ISETP.GE.AND P0, PT, R5, UR5, PT ;  /* 0x0000000505007c0c */ /* 0x002fda000bf06270 */
[----:B------:R-:W-:Y:S05]  /*0070*/  @P0 EXIT ;  /* 0x000000000000094d */ /* 0x000fea0003800000 */
[----:B------:R-:W0:Y:S01]  /*0080*/  LDC.64 R2, c[0x0][0x380] ;  /* 0x0000e000ff027b82 */ /* 0x000e220000000a00 */
[----:B------:R-:W1:Y:S01]  /*0090*/  LDCU.64 UR4, c[0x0][0x358] ;  /* 0x00006b00ff0477ac */ /* 0x000e620008000a00 */
[----:B0-----:R-:W-:-:S05]  /*00a0*/  IMAD.WIDE R2, R5, 0x4, R2 ;  /* 0x0000000405027825 */ /* 0x001fca00078e0202 */
[----:B-1----:R-:W-:Y:S01]  /*00b0*/  STG.E desc[UR4][R2.64], RZ ;  /* 0x000000ff02007986 */ /* 0x002fe2000c101904 */
[----:B------:R-:W-:Y:S05]  /*00c0*/  EXIT ;  /* 0x000000000000794d */ /* 0x000fea0003800000 */
.L_x_0:
[----:B------:R-:W-:-:S00]  /*00d0*/  BRA `(.L_x_0) ;  /* 0xfffffffc00fc7947 */ /* 0x000fc0000383ffff */
[----:B------:R-:W-:-:S00]  /*00e0*/  NOP ;  /* 0x0000000000007918 */ /* 0x000fc00000000000 */
        /* <DEDUP_REMOVED lines=9> */
.L_x_1:


//--------------------- .nv.shared.reserved.0     --------------------------
	.section	.nv.shared.reserved.0,"aw",@nobits
	.weak		__nv_reservedSMEM_offset_0_alias
	.size		__nv_reservedSMEM_offset_0_alias, 0, 64
	.other		__nv_reservedSMEM_offset_0_alias,@"STO_CUDA_RESERVED_SHARED STV_DEFAULT"
__nv_reservedSMEM_offset_0_alias:
	.zero		0
	.zero		64


//--------------------- .nv.constant0._Z20block_scan_inclusivePiPKii --------------------------
	.section	.nv.constant0._Z20block_scan_inclusivePiPKii,"a",@progbits
	.sectionflags	@""
	.align	4
.nv.constant0._Z20block_scan_inclusivePiPKii:
	.zero		916


//--------------------- SYMBOLS --------------------------

	.type		.nv.reservedSmem.offset0,@object
	.size		.nv.reservedSmem.offset0,0x4
